//
// Generated by NVIDIA NVVM Compiler
//
// Compiler Build ID: CL-36424714
// Cuda compilation tools, release 13.0, V13.0.88
// Based on NVVM 20.0.0
//

.version 9.0
.target sm_100
.address_size 64

	// .globl	_Z22compute_squared_errorsPKfS0_Pfi
// _ZZ10reduce_sumPKfPfiE4temp has been demoted

.visible .entry _Z22compute_squared_errorsPKfS0_Pfi(
	.param .u64 .ptr .align 1 _Z22compute_squared_errorsPKfS0_Pfi_param_0,
	.param .u64 .ptr .align 1 _Z22compute_squared_errorsPKfS0_Pfi_param_1,
	.param .u64 .ptr .align 1 _Z22compute_squared_errorsPKfS0_Pfi_param_2,
	.param .u32 _Z22compute_squared_errorsPKfS0_Pfi_param_3
)
{
	.reg .pred 	%p<2>;
	.reg .b32 	%r<6>;
	.reg .b32 	%f<5>;
	.reg .b64 	%rd<11>;

	ld.param.u64 	%rd1, [_Z22compute_squared_errorsPKfS0_Pfi_param_0];
	ld.param.u64 	%rd2, [_Z22compute_squared_errorsPKfS0_Pfi_param_1];
	ld.param.u64 	%rd3, [_Z22compute_squared_errorsPKfS0_Pfi_param_2];
	ld.param.u32 	%r2, [_Z22compute_squared_errorsPKfS0_Pfi_param_3];
	mov.u32 	%r3, %ctaid.x;
	mov.u32 	%r4, %ntid.x;
	mov.u32 	%r5, %tid.x;
	mad.lo.s32 	%r1, %r3, %r4, %r5;
	setp.ge.s32 	%p1, %r1, %r2;
	@%p1 bra 	$L__BB0_2;
	cvta.to.global.u64 	%rd4, %rd1;
	cvta.to.global.u64 	%rd5, %rd2;
	cvta.to.global.u64 	%rd6, %rd3;
	mul.wide.s32 	%rd7, %r1, 4;
	add.s64 	%rd8, %rd4, %rd7;
	ld.global.f32 	%f1, [%rd8];
	add.s64 	%rd9, %rd5, %rd7;
	ld.global.f32 	%f2, [%rd9];
	sub.f32 	%f3, %f1, %f2;
	mul.f32 	%f4, %f3, %f3;
	add.s64 	%rd10, %rd6, %rd7;
	st.global.f32 	[%rd10], %f4;
$L__BB0_2:
	ret;

}
	// .globl	_Z10reduce_sumPKfPfi
.visible .entry _Z10reduce_sumPKfPfi(
	.param .u64 .ptr .align 1 _Z10reduce_sumPKfPfi_param_0,
	.param .u64 .ptr .align 1 _Z10reduce_sumPKfPfi_param_1,
	.param .u32 _Z10reduce_sumPKfPfi_param_2
)
{
	.reg .pred 	%p<6>;
	.reg .b32 	%r<14>;
	.reg .b32 	%f<9>;
	.reg .b64 	%rd<9>;
	// demoted variable
	.shared .align 4 .b8 _ZZ10reduce_sumPKfPfiE4temp[1024];
	ld.param.u64 	%rd1, [_Z10reduce_sumPKfPfi_param_0];
	ld.param.u64 	%rd2, [_Z10reduce_sumPKfPfi_param_1];
	ld.param.u32 	%r8, [_Z10reduce_sumPKfPfi_param_2];
	mov.u32 	%r1, %tid.x;
	mov.u32 	%r2, %ctaid.x;
	mov.u32 	%r13, %ntid.x;
	mad.lo.s32 	%r4, %r2, %r13, %r1;
	setp.ge.s32 	%p1, %r4, %r8;
	mov.f32 	%f8, 0f00000000;
	@%p1 bra 	$L__BB1_2;
	cvta.to.global.u64 	%rd3, %rd1;
	mul.wide.s32 	%rd4, %r4, 4;
	add.s64 	%rd5, %rd3, %rd4;
	ld.global.f32 	%f8, [%rd5];
$L__BB1_2:
	shl.b32 	%r9, %r1, 2;
	mov.u32 	%r10, _ZZ10reduce_sumPKfPfiE4temp;
	add.s32 	%r5, %r10, %r9;
	st.shared.f32 	[%r5], %f8;
	bar.sync 	0;
	setp.lt.u32 	%p2, %r13, 2;
	@%p2 bra 	$L__BB1_6;
$L__BB1_3:
	shr.u32 	%r7, %r13, 1;
	setp.ge.u32 	%p3, %r1, %r7;
	@%p3 bra 	$L__BB1_5;
	shl.b32 	%r11, %r7, 2;
	add.s32 	%r12, %r5, %r11;
	ld.shared.f32 	%f4, [%r12];
	ld.shared.f32 	%f5, [%r5];
	add.f32 	%f6, %f4, %f5;
	st.shared.f32 	[%r5], %f6;
$L__BB1_5:
	bar.sync 	0;
	setp.gt.u32 	%p4, %r13, 3;
	mov.u32 	%r13, %r7;
	@%p4 bra 	$L__BB1_3;
$L__BB1_6:
	setp.ne.s32 	%p5, %r1, 0;
	@%p5 bra 	$L__BB1_8;
	ld.shared.f32 	%f7, [_ZZ10reduce_sumPKfPfiE4temp];
	cvta.to.global.u64 	%rd6, %rd2;
	mul.wide.u32 	%rd7, %r2, 4;
	add.s64 	%rd8, %rd6, %rd7;
	st.global.f32 	[%rd8], %f7;
$L__BB1_8:
	ret;

}


// ===== COMPILED SASS (sm_100) =====

	.target	sm_100

	.elftype	@"ET_EXEC"


//--------------------- .note.nv.tkinfo           --------------------------
	.section	.note.nv.tkinfo,"",@"SHT_NOTE"
	.sectionflags	@"SHF_NOTE_NV_TKINFO"
	.tkinfo
        /*0018*/ 	.word	0x00000002
        /*0030*/ 	.string	""
        /*0030*/ 	.string	"ptxas"
        /*0030*/ 	.string	"Cuda compilation tools, release 13.0, V13.0.88"
        /*0030*/ 	.string	"Build cuda_13.0.r13.0/compiler.36424714_0"
        /*0030*/ 	.string	"-arch sm_100 -m 64 "



//--------------------- .note.nv.cuinfo           --------------------------
	.section	.note.nv.cuinfo,"",@"SHT_NOTE"
	.sectionflags	@"SHF_NOTE_NV_CUINFO"
        /*0018*/ 	.short	0x0002
        /*001a*/ 	.short	0x0064
        /*001c*/ 	.short	0x0082
	.zero		2


//--------------------- .nv.info                  --------------------------
	.section	.nv.info,"",@"SHT_CUDA_INFO"
	.align	4


	//----- nvinfo : EIATTR_REGCOUNT
	.align		4
        /*0000*/ 	.byte	0x04, 0x2f
        /*0002*/ 	.short	(.L_1 - .L_0)
	.align		4
.L_0:
        /*0004*/ 	.word	index@(_Z22compute_squared_errorsPKfS0_Pfi)
        /*0008*/ 	.word	0x0000000c


	//----- nvinfo : EIATTR_FRAME_SIZE
	.align		4
.L_1:
        /*000c*/ 	.byte	0x04, 0x11
        /*000e*/ 	.short	(.L_3 - .L_2)
	.align		4
.L_2:
        /*0010*/ 	.word	index@(_Z22compute_squared_errorsPKfS0_Pfi)
        /*0014*/ 	.word	0x00000000


	//----- nvinfo : EIATTR_REGCOUNT
	.align		4
.L_3:
        /*0018*/ 	.byte	0x04, 0x2f
        /*001a*/ 	.short	(.L_5 - .L_4)
	.align		4
.L_4:
        /*001c*/ 	.word	index@(_Z10reduce_sumPKfPfi)
        /*0020*/ 	.word	0x0000000b


	//----- nvinfo : EIATTR_FRAME_SIZE
	.align		4
.L_5:
        /*0024*/ 	.byte	0x04, 0x11
        /*0026*/ 	.short	(.L_7 - .L_6)
	.align		4
.L_6:
        /*0028*/ 	.word	index@(_Z10reduce_sumPKfPfi)
        /*002c*/ 	.word	0x00000000


	//----- nvinfo : EIATTR_MIN_STACK_SIZE
	.align		4
.L_7:
        /*0030*/ 	.byte	0x04, 0x12
        /*0032*/ 	.short	(.L_9 - .L_8)
	.align		4
.L_8:
        /*0034*/ 	.word	index@(_Z10reduce_sumPKfPfi)
        /*0038*/ 	.word	0x00000000


	//----- nvinfo : EIATTR_MIN_STACK_SIZE
	.align		4
.L_9:
        /*003c*/ 	.byte	0x04, 0x12
        /*003e*/ 	.short	(.L_11 - .L_10)
	.align		4
.L_10:
        /*0040*/ 	.word	index@(_Z22compute_squared_errorsPKfS0_Pfi)
        /*0044*/ 	.word	0x00000000
.L_11:


//--------------------- .nv.compat                --------------------------
	.section	.nv.compat,"",@"SHT_CUDA_COMPAT_INFO"
	.align	4
        /*0000*/ 	.byte	0x02, 0x09, 0x00, 0x00, 0x02, 0x02, 0x01, 0x00, 0x02, 0x05, 0x05, 0x00, 0x03, 0x07, 0x01, 0x01
        /*0010*/ 	.byte	0x02, 0x03, 0x00, 0x00, 0x02, 0x06, 0x01, 0x00, 0x04, 0x0b, 0x08, 0x00, 0x09, 0x00, 0x00, 0x00
        /*0020*/ 	.byte	0x00, 0x00, 0x00, 0x00


//--------------------- .nv.info._Z10reduce_sumPKfPfi --------------------------
	.section	.nv.info._Z10reduce_sumPKfPfi,"",@"SHT_CUDA_INFO"
	.sectionflags	@""
	.align	4


	//----- nvinfo : EIATTR_CUDA_API_VERSION
	.align		4
        /*0000*/ 	.byte	0x04, 0x37
        /*0002*/ 	.short	(.L_13 - .L_12)
.L_12:
        /*0004*/ 	.word	0x00000082


	//----- nvinfo : EIATTR_KPARAM_INFO
	.align		4
.L_13:
        /*0008*/ 	.byte	0x04, 0x17
        /*000a*/ 	.short	(.L_15 - .L_14)
.L_14:
        /*000c*/ 	.word	0x00000000
        /*0010*/ 	.short	0x0002
        /*0012*/ 	.short	0x0010
        /*0014*/ 	.byte	0x00, 0xf0, 0x11, 0x00


	//----- nvinfo : EIATTR_KPARAM_INFO
	.align		4
.L_15:
        /*0018*/ 	.byte	0x04, 0x17
        /*001a*/ 	.short	(.L_17 - .L_16)
.L_16:
        /*001c*/ 	.word	0x00000000
        /*0020*/ 	.short	0x0001
        /*0022*/ 	.short	0x0008
        /*0024*/ 	.byte	0x00, 0xf5, 0x21, 0x00


	//----- nvinfo : EIATTR_KPARAM_INFO
	.align		4
.L_17:
        /*0028*/ 	.byte	0x04, 0x17
        /*002a*/ 	.short	(.L_19 - .L_18)
.L_18:
        /*002c*/ 	.word	0x00000000
        /*0030*/ 	.short	0x0000
        /*0032*/ 	.short	0x0000
        /*0034*/ 	.byte	0x00, 0xf5, 0x21, 0x00


	//----- nvinfo : EIATTR_SPARSE_MMA_MASK
	.align		4
.L_19:
        /*0038*/ 	.byte	0x03, 0x50
        /*003a*/ 	.short	0x0000


	//----- nvinfo : EIATTR_MAXREG_COUNT
	.align		4
        /*003c*/ 	.byte	0x03, 0x1b
        /*003e*/ 	.short	0x00ff


	//----- nvinfo : EIATTR_NUM_BARRIERS
	.align		4
        /*0040*/ 	.byte	0x02, 0x4c
        /*0042*/ 	.byte	0x01
	.zero		1


	//----- nvinfo : EIATTR_MERCURY_ISA_VERSION
	.align		4
        /*0044*/ 	.byte	0x03, 0x5f
        /*0046*/ 	.short	0x0101


	//----- nvinfo : EIATTR_VRC_CTA_INIT_COUNT
	.align		4
        /*0048*/ 	.byte	0x02, 0x4a
	.zero		1
	.zero		1


	//----- nvinfo : EIATTR_EXIT_INSTR_OFFSETS
	.align		4
        /*004c*/ 	.byte	0x04, 0x1c
        /*004e*/ 	.short	(.L_21 - .L_20)


	//   ....[0]....
.L_20:
        /*0050*/ 	.word	0x00000210


	//   ....[1]....
        /*0054*/ 	.word	0x00000290


	//----- nvinfo : EIATTR_CBANK_PARAM_SIZE
	.align		4
.L_21:
        /*0058*/ 	.byte	0x03, 0x19
        /*005a*/ 	.short	0x0014


	//----- nvinfo : EIATTR_PARAM_CBANK
	.align		4
        /*005c*/ 	.byte	0x04, 0x0a
        /*005e*/ 	.short	(.L_23 - .L_22)
	.align		4
.L_22:
        /*0060*/ 	.word	index@(.nv.constant0._Z10reduce_sumPKfPfi)
        /*0064*/ 	.short	0x0380
        /*0066*/ 	.short	0x0014


	//----- nvinfo : EIATTR_SW_WAR
	.align		4
.L_23:
        /*0068*/ 	.byte	0x04, 0x36
        /*006a*/ 	.short	(.L_25 - .L_24)
.L_24:
        /*006c*/ 	.word	0x00000008
.L_25:


//--------------------- .nv.info._Z22compute_squared_errorsPKfS0_Pfi --------------------------
	.section	.nv.info._Z22compute_squared_errorsPKfS0_Pfi,"",@"SHT_CUDA_INFO"
	.sectionflags	@""
	.align	4


	//----- nvinfo : EIATTR_CUDA_API_VERSION
	.align		4
        /*0000*/ 	.byte	0x04, 0x37
        /*0002*/ 	.short	(.L_27 - .L_26)
.L_26:
        /*0004*/ 	.word	0x00000082


	//----- nvinfo : EIATTR_KPARAM_INFO
	.align		4
.L_27:
        /*0008*/ 	.byte	0x04, 0x17
        /*000a*/ 	.short	(.L_29 - .L_28)
.L_28:
        /*000c*/ 	.word	0x00000000
        /*0010*/ 	.short	0x0003
        /*0012*/ 	.short	0x0018
        /*0014*/ 	.byte	0x00, 0xf0, 0x11, 0x00


	//----- nvinfo : EIATTR_KPARAM_INFO
	.align		4
.L_29:
        /*0018*/ 	.byte	0x04, 0x17
        /*001a*/ 	.short	(.L_31 - .L_30)
.L_30:
        /*001c*/ 	.word	0x00000000
        /*0020*/ 	.short	0x0002
        /*0022*/ 	.short	0x0010
        /*0024*/ 	.byte	0x00, 0xf5, 0x21, 0x00


	//----- nvinfo : EIATTR_KPARAM_INFO
	.align		4
.L_31:
        /*0028*/ 	.byte	0x04, 0x17
        /*002a*/ 	.short	(.L_33 - .L_32)
.L_32:
        /*002c*/ 	.word	0x00000000
        /*0030*/ 	.short	0x0001
        /*0032*/ 	.short	0x0008
        /*0034*/ 	.byte	0x00, 0xf5, 0x21, 0x00


	//----- nvinfo : EIATTR_KPARAM_INFO
	.align		4
.L_33:
        /*0038*/ 	.byte	0x04, 0x17
        /*003a*/ 	.short	(.L_35 - .L_34)
.L_34:
        /*003c*/ 	.word	0x00000000
        /*0040*/ 	.short	0x0000
        /*0042*/ 	.short	0x0000
        /*0044*/ 	.byte	0x00, 0xf5, 0x21, 0x00


	//----- nvinfo : EIATTR_SPARSE_MMA_MASK
	.align		4
.L_35:
        /*0048*/ 	.byte	0x03, 0x50
        /*004a*/ 	.short	0x0000


	//----- nvinfo : EIATTR_MAXREG_COUNT
	.align		4
        /*004c*/ 	.byte	0x03, 0x1b
        /*004e*/ 	.short	0x00ff


	//----- nvinfo : EIATTR_MERCURY_ISA_VERSION
	.align		4
        /*0050*/ 	.byte	0x03, 0x5f
        /*0052*/ 	.short	0x0101


	//----- nvinfo : EIATTR_VRC_CTA_INIT_COUNT
	.align		4
        /*0054*/ 	.byte	0x02, 0x4a
	.zero		1
	.zero		1


	//----- nvinfo : EIATTR_EXIT_INSTR_OFFSETS
	.align		4
        /*0058*/ 	.byte	0x04, 0x1c
        /*005a*/ 	.short	(.L_37 - .L_36)


	//   ....[0]....
.L_36:
        /*005c*/ 	.word	0x00000070


	//   ....[1]....
        /*0060*/ 	.word	0x00000140


	//----- nvinfo : EIATTR_CBANK_PARAM_SIZE
	.align		4
.L_37:
        /*0064*/ 	.byte	0x03, 0x19
        /*0066*/ 	.short	0x001c


	//----- nvinfo : EIATTR_PARAM_CBANK
	.align		4
        /*0068*/ 	.byte	0x04, 0x0a
        /*006a*/ 	.short	(.L_39 - .L_38)
	.align		4
.L_38:
        /*006c*/ 	.word	index@(.nv.constant0._Z22compute_squared_errorsPKfS0_Pfi)
        /*0070*/ 	.short	0x0380
        /*0072*/ 	.short	0x001c


	//----- nvinfo : EIATTR_SW_WAR
	.align		4
.L_39:
        /*0074*/ 	.byte	0x04, 0x36
        /*0076*/ 	.short	(.L_41 - .L_40)
.L_40:
        /*0078*/ 	.word	0x00000008
.L_41:


//--------------------- .nv.callgraph             --------------------------
	.section	.nv.callgraph,"",@"SHT_CUDA_CALLGRAPH"
	.align	4
	.sectionentsize	8
	.align		4
        /*0000*/ 	.word	0x00000000
	.align		4
        /*0004*/ 	.word	0xffffffff
	.align		4
        /*0008*/ 	.word	0x00000000
	.align		4
        /*000c*/ 	.word	0xfffffffe
	.align		4
        /*0010*/ 	.word	0x00000000
	.align		4
        /*0014*/ 	.word	0xfffffffd
	.align		4
        /*0018*/ 	.word	0x00000000
	.align		4
        /*001c*/ 	.word	0xfffffffc


//--------------------- .text._Z10reduce_sumPKfPfi --------------------------
	.section	.text._Z10reduce_sumPKfPfi,"ax",@progbits
	.align	128
        .global         _Z10reduce_sumPKfPfi
        .type           _Z10reduce_sumPKfPfi,@function
        .size           _Z10reduce_sumPKfPfi,(.L_x_4 - _Z10reduce_sumPKfPfi)
        .other          _Z10reduce_sumPKfPfi,@"STO_CUDA_ENTRY STV_DEFAULT"
_Z10reduce_sumPKfPfi:
.text._Z10reduce_sumPKfPfi:
[----:B------:R-:W-:Y:S01]  /*0000*/  LDC R1, c[0x0][0x37c] ;  /* 0x0000df00ff017b82 */ /* 0x000fe20000000800 */
[----:B------:R-:W0:Y:S01]  /*0010*/  S2R R6, SR_TID.X ;  /* 0x0000000000067919 */ /* 0x000e220000002100 */
[----:B------:R-:W0:Y:S01]  /*0020*/  LDCU UR8, c[0x0][0x360] ;  /* 0x00006c00ff0877ac */ /* 0x000e220008000800 */
[----:B------:R-:W-:Y:S01]  /*0030*/  IMAD.MOV.U32 R4, RZ, RZ, RZ ;  /* 0x000000ffff047224 */ /* 0x000fe200078e00ff */
[----:B------:R-:W0:Y:S01]  /*0040*/  S2R R7, SR_CTAID.X ;  /* 0x0000000000077919 */ /* 0x000e220000002500 */
[----:B------:R-:W1:Y:S01]  /*0050*/  LDCU UR4, c[0x0][0x390] ;  /* 0x00007200ff0477ac */ /* 0x000e620008000800 */
[----:B------:R-:W2:Y:S01]  /*0060*/  LDCU.64 UR6, c[0x0][0x358] ;  /* 0x00006b00ff0677ac */ /* 0x000ea20008000a00 */
[----:B0-----:R-:W-:-:S05]  /*0070*/  IMAD R5, R7, UR8, R6 ;  /* 0x0000000807057c24 */ /* 0x001fca000f8e0206 */
[----:B-1----:R-:W-:-:S13]  /*0080*/  ISETP.GE.AND P0, PT, R5, UR4, PT ;  /* 0x0000000405007c0c */ /* 0x002fda000bf06270 */
[----:B------:R-:W0:Y:S02]  /*0090*/  @!P0 LDC.64 R2, c[0x0][0x380] ;  /* 0x0000e000ff028b82 */ /* 0x000e240000000a00 */
[----:B0-----:R-:W-:-:S05]  /*00a0*/  @!P0 IMAD.WIDE R2, R5, 0x4, R2 ;  /* 0x0000000405028825 */ /* 0x001fca00078e0202 */
[----:B--2---:R-:W2:Y:S01]  /*00b0*/  @!P0 LDG.E R4, desc[UR6][R2.64] ;  /* 0x0000000602048981 */ /* 0x004ea2000c1e1900 */
[----:B------:R-:W0:Y:S01]  /*00c0*/  S2UR UR5, SR_CgaCtaId ;  /* 0x00000000000579c3 */ /* 0x000e220000008800 */
[----:B------:R-:W-:Y:S01]  /*00d0*/  IMAD.U32 R0, RZ, RZ, UR8 ;  /* 0x00000008ff007e24 */ /* 0x000fe2000f8e00ff */
[----:B------:R-:W-:Y:S01]  /*00e0*/  UMOV UR4, 0x400 ;  /* 0x0000040000047882 */ /* 0x000fe20000000000 */
[----:B------:R-:W-:-:S03]  /*00f0*/  ISETP.NE.AND P0, PT, R6, RZ, PT ;  /* 0x000000ff0600720c */ /* 0x000fc60003f05270 */
[----:B------:R-:W-:Y:S01]  /*0100*/  ISETP.GE.U32.AND P1, PT, R0, 0x2, PT ;  /* 0x000000020000780c */ /* 0x000fe20003f26070 */
[----:B0-----:R-:W-:-:S06]  /*0110*/  ULEA UR4, UR5, UR4, 0x18 ;  /* 0x0000000405047291 */ /* 0x001fcc000f8ec0ff */
[----:B------:R-:W-:-:S05]  /*0120*/  LEA R5, R6, UR4, 0x2 ;  /* 0x0000000406057c11 */ /* 0x000fca000f8e10ff */
[----:B--2---:R0:W-:Y:S01]  /*0130*/  STS [R5], R4 ;  /* 0x0000000405007388 */ /* 0x0041e20000000800 */
[----:B------:R-:W-:Y:S06]  /*0140*/  BAR.SYNC.DEFER_BLOCKING 0x0 ;  /* 0x0000000000007b1d */ /* 0x000fec0000010000 */
[----:B------:R-:W-:Y:S05]  /*0150*/  @!P1 BRA `(.L_x_0) ;  /* 0x00000000002c9947 */ /* 0x000fea0003800000 */
.L_x_1:
[----:B------:R-:W-:-:S04]  /*0160*/  SHF.R.U32.HI R8, RZ, 0x1, R0 ;  /* 0x00000001ff087819 */ /* 0x000fc80000011600 */
[----:B------:R-:W-:-:S13]  /*0170*/  ISETP.GE.U32.AND P1, PT, R6, R8, PT ;  /* 0x000000080600720c */ /* 0x000fda0003f26070 */
[----:B------:R-:W-:Y:S01]  /*0180*/  @!P1 LEA R2, R8, R5, 0x2 ;  /* 0x0000000508029211 */ /* 0x000fe200078e10ff */
[----:B------:R-:W-:Y:S05]  /*0190*/  @!P1 LDS R3, [R5] ;  /* 0x0000000005039984 */ /* 0x000fea0000000800 */
[----:B------:R-:W0:Y:S02]  /*01a0*/  @!P1 LDS R2, [R2] ;  /* 0x0000000002029984 */ /* 0x000e240000000800 */
[----:B0-----:R-:W-:-:S05]  /*01b0*/  @!P1 FADD R4, R2, R3 ;  /* 0x0000000302049221 */ /* 0x001fca0000000000 */
[----:B------:R1:W-:Y:S01]  /*01c0*/  @!P1 STS [R5], R4 ;  /* 0x0000000405009388 */ /* 0x0003e20000000800 */
[----:B------:R-:W-:Y:S01]  /*01d0*/  BAR.SYNC.DEFER_BLOCKING 0x0 ;  /* 0x0000000000007b1d */ /* 0x000fe20000010000 */
[----:B------:R-:W-:Y:S01]  /*01e0*/  ISETP.GT.U32.AND P1, PT, R0, 0x3, PT ;  /* 0x000000030000780c */ /* 0x000fe20003f24070 */
[----:B------:R-:W-:-:S12]  /*01f0*/  IMAD.MOV.U32 R0, RZ, RZ, R8 ;  /* 0x000000ffff007224 */ /* 0x000fd800078e0008 */
[----:B-1----:R-:W-:Y:S05]  /*0200*/  @P1 BRA `(.L_x_1) ;  /* 0xfffffffc00d41947 */ /* 0x002fea000383ffff */
.L_x_0:
[----:B------:R-:W-:Y:S05]  /*0210*/  @P0 EXIT ;  /* 0x000000000000094d */ /* 0x000fea0003800000 */
[----:B------:R-:W1:Y:S01]  /*0220*/  S2UR UR5, SR_CgaCtaId ;  /* 0x00000000000579c3 */ /* 0x000e620000008800 */
[----:B------:R-:W-:-:S07]  /*0230*/  UMOV UR4, 0x400 ;  /* 0x0000040000047882 */ /* 0x000fce0000000000 */
[----:B------:R-:W2:Y:S01]  /*0240*/  LDC.64 R2, c[0x0][0x388] ;  /* 0x0000e200ff027b82 */ /* 0x000ea20000000a00 */
[----:B-1----:R-:W-:Y:S01]  /*0250*/  ULEA UR4, UR5, UR4, 0x18 ;  /* 0x0000000405047291 */ /* 0x002fe2000f8ec0ff */
[----:B--2---:R-:W-:-:S08]  /*0260*/  IMAD.WIDE.U32 R2, R7, 0x4, R2 ;  /* 0x0000000407027825 */ /* 0x004fd000078e0002 */
[----:B0-----:R-:W0:Y:S04]  /*0270*/  LDS R5, [UR4] ;  /* 0x00000004ff057984 */ /* 0x001e280008000800 */
[----:B0-----:R-:W-:Y:S01]  /*0280*/  STG.E desc[UR6][R2.64], R5 ;  /* 0x0000000502007986 */ /* 0x001fe2000c101906 */
[----:B------:R-:W-:Y:S05]  /*0290*/  EXIT ;  /* 0x000000000000794d */ /* 0x000fea0003800000 */
.L_x_2:
[----:B------:R-:W-:-:S00]  /*02a0*/  BRA `(.L_x_2) ;  /* 0xfffffffc00fc7947 */ /* 0x000fc0000383ffff */
[----:B------:R-:W-:-:S00]  /*02b0*/  NOP ;  /* 0x0000000000007918 */ /* 0x000fc00000000000 */
        /* <DEDUP_REMOVED lines=12> */
.L_x_4:


//--------------------- .text._Z22compute_squared_errorsPKfS0_Pfi --------------------------
	.section	.text._Z22compute_squared_errorsPKfS0_Pfi,"ax",@progbits
	.align	128
        .global         _Z22compute_squared_errorsPKfS0_Pfi
        .type           _Z22compute_squared_errorsPKfS0_Pfi,@function
        .size           _Z22compute_squared_errorsPKfS0_Pfi,(.L_x_5 - _Z22compute_squared_errorsPKfS0_Pfi)
        .other          _Z22compute_squared_errorsPKfS0_Pfi,@"STO_CUDA_ENTRY STV_DEFAULT"
_Z22compute_squared_errorsPKfS0_Pfi:
.text._Z22compute_squared_errorsPKfS0_Pfi:
[----:B------:R-:W-:Y:S01]  /*0000*/  LDC R1, c[0x0][0x37c] ;  /* 0x0000df00ff017b82 */ /* 0x000fe20000000800 */
[----:B------:R-:W0:Y:S07]  /*0010*/  S2R R0, SR_TID.X ;  /* 0x0000000000007919 */ /* 0x000e2e0000002100 */
[----:B------:R-:W0:Y:S01]  /*0020*/  S2UR UR4, SR_CTAID.X ;  /* 0x00000000000479c3 */ /* 0x000e220000002500 */
[----:B------:R-:W1:Y:S07]  /*0030*/  LDCU UR5, c[0x0][0x398] ;  /* 0x00007300ff0577ac */ /* 0x000e6e0008000800 */
[----:B------:R-:W0:Y:S02]  /*0040*/  LDC R9, c[0x0][0x360] ;  /* 0x0000d800ff097b82 */ /* 0x000e240000000800 */
[----:B0-----:R-:W-:-:S05]  /*0050*/  IMAD R9, R9, UR4, R0 ;  /* 0x0000000409097c24 */ /* 0x001fca000f8e0200 */
[----:B-1----:R-:W-:-:S13]  /*0060*/  ISETP.GE.AND P0, PT, R9, UR5, PT ;  /* 0x0000000509007c0c */ /* 0x002fda000bf06270 */
[----:B------:R-:W-:Y:S05]  /*0070*/  @P0 EXIT ;  /* 0x000000000000094d */ /* 0x000fea0003800000 */
[----:B------:R-:W0:Y:S01]  /*0080*/  LDC.64 R2, c[0x0][0x380] ;  /* 0x0000e000ff027b82 */ /* 0x000e220000000a00 */
[----:B------:R-:W1:Y:S07]  /*0090*/  LDCU.64 UR4, c[0x0][0x358] ;  /* 0x00006b00ff0477ac */ /* 0x000e6e0008000a00 */
[----:B------:R-:W2:Y:S08]  /*00a0*/  LDC.64 R4, c[0x0][0x388] ;  /* 0x0000e200ff047b82 */ /* 0x000eb00000000a00 */
[----:B------:R-:W3:Y:S01]  /*00b0*/  LDC.64 R6, c[0x0][0x390] ;  /* 0x0000e400ff067b82 */ /* 0x000ee20000000a00 */
[----:B0-----:R-:W-:-:S06]  /*00c0*/  IMAD.WIDE R2, R9, 0x4, R2 ;  /* 0x0000000409027825 */ /* 0x001fcc00078e0202 */
[----:B-1----:R-:W4:Y:S01]  /*00d0*/  LDG.E R2, desc[UR4][R2.64] ;  /* 0x0000000402027981 */ /* 0x002f22000c1e1900 */
[----:B--2---:R-:W-:-:S06]  /*00e0*/  IMAD.WIDE R4, R9, 0x4, R4 ;  /* 0x0000000409047825 */ /* 0x004fcc00078e0204 */
[----:B------:R-:W4:Y:S01]  /*00f0*/  LDG.E R5, desc[UR4][R4.64] ;  /* 0x0000000404057981 */ /* 0x000f22000c1e1900 */
[----:B---3--:R-:W-:-:S04]  /*0100*/  IMAD.WIDE R6, R9, 0x4, R6 ;  /* 0x0000000409067825 */ /* 0x008fc800078e0206 */
[----:B----4-:R-:W-:-:S04]  /*0110*/  FADD R0, R2, -R5 ;  /* 0x8000000502007221 */ /* 0x010fc80000000000 */
[----:B------:R-:W-:-:S05]  /*0120*/  FMUL R9, R0, R0 ;  /* 0x0000000000097220 */ /* 0x000fca0000400000 */
[----:B------:R-:W-:Y:S01]  /*0130*/  STG.E desc[UR4][R6.64], R9 ;  /* 0x0000000906007986 */ /* 0x000fe2000c101904 */
[----:B------:R-:W-:Y:S05]  /*0140*/  EXIT ;  /* 0x000000000000794d */ /* 0x000fea0003800000 */
.L_x_3:
        /* <DEDUP_REMOVED lines=11> */
.L_x_5:


//--------------------- .nv.shared._Z10reduce_sumPKfPfi --------------------------
	.section	.nv.shared._Z10reduce_sumPKfPfi,"aw",@nobits
	.sectionflags	@""
	.align	4
.nv.shared._Z10reduce_sumPKfPfi:
	.zero		2048


//--------------------- .nv.shared.reserved.0     --------------------------
	.section	.nv.shared.reserved.0,"aw",@nobits
	.weak		__nv_reservedSMEM_offset_0_alias
	.size		__nv_reservedSMEM_offset_0_alias, 0, 64
	.other		__nv_reservedSMEM_offset_0_alias,@"STO_CUDA_RESERVED_SHARED STV_DEFAULT"
__nv_reservedSMEM_offset_0_alias:
	.zero		0
	.zero		64


//--------------------- .nv.constant0._Z10reduce_sumPKfPfi --------------------------
	.section	.nv.constant0._Z10reduce_sumPKfPfi,"a",@progbits
	.sectionflags	@""
	.align	4
.nv.constant0._Z10reduce_sumPKfPfi:
	.zero		916


//--------------------- .nv.constant0._Z22compute_squared_errorsPKfS0_Pfi --------------------------
	.section	.nv.constant0._Z22compute_squared_errorsPKfS0_Pfi,"a",@progbits
	.sectionflags	@""
	.align	4
.nv.constant0._Z22compute_squared_errorsPKfS0_Pfi:
	.zero		924


//--------------------- SYMBOLS --------------------------

	.type		.nv.reservedSmem.offset0,@object
	.size		.nv.reservedSmem.offset0,0x4
	.type		.nv.reservedSmem.cap,@object
	.size		.nv.reservedSmem.cap,0x4
